	.headerflags	@"EF_CUDA_TEXMODE_UNIFIED EF_CUDA_64BIT_ADDRESS EF_CUDA_ACCELERATORS EF_CUDA_SM90 EF_CUDA_VIRTUAL_SM(EF_CUDA_SM90)"
	.elftype	@"ET_EXEC"


//--------------------- .nv.info                  --------------------------
	.section	.nv.info,"",@"SHT_CUDA_INFO"
	.align	4


	//----- nvinfo : EIATTR_REGCOUNT
	.align		4
        /*0000*/ 	.byte	0x04, 0x2f
        /*0002*/ 	.short	(.L_3 - .L_2)
	.align		4
.L_2:
        /*0004*/ 	.word	index@(triton_per_fused_add_div_gelu_mean_mul_pow_sqrt_sub_2)
        /*0008*/ 	.word	0x00000019


	//----- nvinfo : EIATTR_MIN_STACK_SIZE
	.align		4
.L_3:
        /*000c*/ 	.byte	0x04, 0x12
        /*000e*/ 	.short	(.L_5 - .L_4)
	.align		4
.L_4:
        /*0010*/ 	.word	index@(triton_per_fused_add_div_gelu_mean_mul_pow_sqrt_sub_2)
        /*0014*/ 	.word	0x00000000


	//----- nvinfo : EIATTR_FRAME_SIZE
	.align		4
.L_5:
        /*0018*/ 	.byte	0x04, 0x11
        /*001a*/ 	.short	(.L_7 - .L_6)
	.align		4
.L_6:
        /*001c*/ 	.word	index@(triton_per_fused_add_div_gelu_mean_mul_pow_sqrt_sub_2)
        /*0020*/ 	.word	0x00000000


	//----- nvinfo : EIATTR_MIN_STACK_SIZE
	.align		4
.L_7:
        /*0024*/ 	.byte	0x04, 0x12
        /*0026*/ 	.short	(.L_9 - .L_8)
	.align		4
.L_8:
        /*0028*/ 	.word	index@(triton_per_fused_add_div_gelu_mean_mul_pow_sqrt_sub_2)
        /*002c*/ 	.word	0x00000000
.L_9:


//--------------------- .nv.info.triton_per_fused_add_div_gelu_mean_mul_pow_sqrt_sub_2 --------------------------
	.section	.nv.info.triton_per_fused_add_div_gelu_mean_mul_pow_sqrt_sub_2,"",@"SHT_CUDA_INFO"
	.sectionflags	@""
	.align	4


	//----- nvinfo : EIATTR_CUDA_API_VERSION
	.align		4
        /*0000*/ 	.byte	0x04, 0x37
        /*0002*/ 	.short	(.L_11 - .L_10)
.L_10:
        /*0004*/ 	.word	0x0000007c


	//----- nvinfo : EIATTR_KPARAM_INFO
	.align		4
.L_11:
        /*0008*/ 	.byte	0x04, 0x17
        /*000a*/ 	.short	(.L_13 - .L_12)
.L_12:
        /*000c*/ 	.word	0x00000000
        /*0010*/ 	.short	0x0007
        /*0012*/ 	.short	0x0034
        /*0014*/ 	.byte	0x00, 0xf0, 0x11, 0x00


	//----- nvinfo : EIATTR_KPARAM_INFO
	.align		4
.L_13:
        /*0018*/ 	.byte	0x04, 0x17
        /*001a*/ 	.short	(.L_15 - .L_14)
.L_14:
        /*001c*/ 	.word	0x00000000
        /*0020*/ 	.short	0x0006
        /*0022*/ 	.short	0x0030
        /*0024*/ 	.byte	0x00, 0xf0, 0x11, 0x00


	//----- nvinfo : EIATTR_KPARAM_INFO
	.align		4
.L_15:
        /*0028*/ 	.byte	0x04, 0x17
        /*002a*/ 	.short	(.L_17 - .L_16)
.L_16:
        /*002c*/ 	.word	0x00000000
        /*0030*/ 	.short	0x0005
        /*0032*/ 	.short	0x0028
        /*0034*/ 	.byte	0x00, 0xf4, 0x21, 0x00


	//----- nvinfo : EIATTR_KPARAM_INFO
	.align		4
.L_17:
        /*0038*/ 	.byte	0x04, 0x17
        /*003a*/ 	.short	(.L_19 - .L_18)
.L_18:
        /*003c*/ 	.word	0x00000000
        /*0040*/ 	.short	0x0004
        /*0042*/ 	.short	0x0020
        /*0044*/ 	.byte	0x00, 0xf4, 0x21, 0x00


	//----- nvinfo : EIATTR_KPARAM_INFO
	.align		4
.L_19:
        /*0048*/ 	.byte	0x04, 0x17
        /*004a*/ 	.short	(.L_21 - .L_20)
.L_20:
        /*004c*/ 	.word	0x00000000
        /*0050*/ 	.short	0x0003
        /*0052*/ 	.short	0x0018
        /*0054*/ 	.byte	0x00, 0xf4, 0x21, 0x00


	//----- nvinfo : EIATTR_KPARAM_INFO
	.align		4
.L_21:
        /*0058*/ 	.byte	0x04, 0x17
        /*005a*/ 	.short	(.L_23 - .L_22)
.L_22:
        /*005c*/ 	.word	0x00000000
        /*0060*/ 	.short	0x0002
        /*0062*/ 	.short	0x0010
        /*0064*/ 	.byte	0x00, 0xf4, 0x21, 0x00


	//----- nvinfo : EIATTR_KPARAM_INFO
	.align		4
.L_23:
        /*0068*/ 	.byte	0x04, 0x17
        /*006a*/ 	.short	(.L_25 - .L_24)
.L_24:
        /*006c*/ 	.word	0x00000000
        /*0070*/ 	.short	0x0001
        /*0072*/ 	.short	0x0008
        /*0074*/ 	.byte	0x00, 0xf4, 0x21, 0x00


	//----- nvinfo : EIATTR_KPARAM_INFO
	.align		4
.L_25:
        /*0078*/ 	.byte	0x04, 0x17
        /*007a*/ 	.short	(.L_27 - .L_26)
.L_26:
        /*007c*/ 	.word	0x00000000
        /*0080*/ 	.short	0x0000
        /*0082*/ 	.short	0x0000
        /*0084*/ 	.byte	0x00, 0xf4, 0x21, 0x00


	//----- nvinfo : EIATTR_SPARSE_MMA_MASK
	.align		4
.L_27:
        /*0088*/ 	.byte	0x03, 0x50
        /*008a*/ 	.short	0x0000


	//----- nvinfo : EIATTR_MAXREG_COUNT
	.align		4
        /*008c*/ 	.byte	0x03, 0x1b
        /*008e*/ 	.short	0x00ff


	//----- nvinfo : EIATTR_COOP_GROUP_MASK_REGIDS
	.align		4
        /*0090*/ 	.byte	0x04, 0x29
        /*0092*/ 	.short	(.L_29 - .L_28)


	//   ....[0]....
.L_28:
        /*0094*/ 	.word	0xffffffff


	//   ....[1]....
        /*0098*/ 	.word	0xffffffff


	//   ....[2]....
        /*009c*/ 	.word	0xffffffff


	//   ....[3]....
        /*00a0*/ 	.word	0xffffffff


	//   ....[4]....
        /*00a4*/ 	.word	0xffffffff


	//   ....[5]....
        /*00a8*/ 	.word	0xffffffff


	//----- nvinfo : EIATTR_COOP_GROUP_INSTR_OFFSETS
	.align		4
.L_29:
        /*00ac*/ 	.byte	0x04, 0x28
        /*00ae*/ 	.short	(.L_31 - .L_30)


	//   ....[0]....
.L_30:
        /*00b0*/ 	.word	0x000001d0


	//   ....[1]....
        /*00b4*/ 	.word	0x000001f0


	//   ....[2]....
        /*00b8*/ 	.word	0x00000210


	//   ....[3]....
        /*00bc*/ 	.word	0x00000290


	//   ....[4]....
        /*00c0*/ 	.word	0x000002c0


	//   ....[5]....
        /*00c4*/ 	.word	0x000002e0


	//----- nvinfo : EIATTR_EXIT_INSTR_OFFSETS
	.align		4
.L_31:
        /*00c8*/ 	.byte	0x04, 0x1c
        /*00ca*/ 	.short	(.L_33 - .L_32)


	//   ....[0]....
.L_32:
        /*00cc*/ 	.word	0x000009a0


	//   ....[1]....
        /*00d0*/ 	.word	0x000009c0


	//----- nvinfo : EIATTR_REQNTID
	.align		4
.L_33:
        /*00d4*/ 	.byte	0x04, 0x10
        /*00d6*/ 	.short	(.L_35 - .L_34)
.L_34:
        /*00d8*/ 	.word	0x00000040
        /*00dc*/ 	.word	0x00000001
        /*00e0*/ 	.word	0x00000001


	//----- nvinfo : EIATTR_CBANK_PARAM_SIZE
	.align		4
.L_35:
        /*00e4*/ 	.byte	0x03, 0x19
        /*00e6*/ 	.short	0x0038


	//----- nvinfo : EIATTR_PARAM_CBANK
	.align		4
        /*00e8*/ 	.byte	0x04, 0x0a
        /*00ea*/ 	.short	(.L_37 - .L_36)
	.align		4
.L_36:
        /*00ec*/ 	.word	index@(.nv.constant0.triton_per_fused_add_div_gelu_mean_mul_pow_sqrt_sub_2)
        /*00f0*/ 	.short	0x0210
        /*00f2*/ 	.short	0x0038


	//----- nvinfo : EIATTR_SW_WAR
	.align		4
.L_37:
        /*00f4*/ 	.byte	0x04, 0x36
        /*00f6*/ 	.short	(.L_39 - .L_38)
.L_38:
        /*00f8*/ 	.word	0x00000008
.L_39:


//--------------------- .nv.callgraph             --------------------------
	.section	.nv.callgraph,"",@"SHT_CUDA_CALLGRAPH"
	.align	4
	.sectionentsize	8
	.align		4
        /*0000*/ 	.word	0x00000000
	.align		4
        /*0004*/ 	.word	0xffffffff
	.align		4
        /*0008*/ 	.word	0x00000000
	.align		4
        /*000c*/ 	.word	0xfffffffe
	.align		4
        /*0010*/ 	.word	0x00000000
	.align		4
        /*0014*/ 	.word	0xfffffffd
	.align		4
        /*0018*/ 	.word	0x00000000
	.align		4
        /*001c*/ 	.word	0xfffffffc


//--------------------- .nv.constant4             --------------------------
	.section	.nv.constant4,"a",@progbits
	.align	8
	.align		8
.nv.constant4:
        /*0000*/ 	.dword	_$_str
	.align		8
        /*0008*/ 	.dword	_$_str_$_2


//--------------------- .text.triton_per_fused_add_div_gelu_mean_mul_pow_sqrt_sub_2 --------------------------
	.section	.text.triton_per_fused_add_div_gelu_mean_mul_pow_sqrt_sub_2,"ax",@progbits
	.sectionflags	@"SHF_BARRIERS=1"
	.align	128
        .global         triton_per_fused_add_div_gelu_mean_mul_pow_sqrt_sub_2
        .type           triton_per_fused_add_div_gelu_mean_mul_pow_sqrt_sub_2,@function
        .size           triton_per_fused_add_div_gelu_mean_mul_pow_sqrt_sub_2,(.L_x_1 - triton_per_fused_add_div_gelu_mean_mul_pow_sqrt_sub_2)
        .other          triton_per_fused_add_div_gelu_mean_mul_pow_sqrt_sub_2,@"STO_CUDA_ENTRY STV_DEFAULT"
triton_per_fused_add_div_gelu_mean_mul_pow_sqrt_sub_2:
.text.triton_per_fused_add_div_gelu_mean_mul_pow_sqrt_sub_2:
[----:B------:R-:W0:Y:S02]  /*0000*/  LDC R1, c[0x0][0x28] ;  /* 0x00000a00ff017b82 */ /* 0x000e240000000800 */
[----:B------:R-:W1:Y:S01]  /*0010*/  S2R R6, SR_TID.X ;  /* 0x0000000000067919 */ /* 0x000e620000002100 */
[----:B------:R-:W2:Y:S01]  /*0020*/  LDC.64 R8, c[0x0][0x228] ;  /* 0x00008a00ff087b82 */ /* 0x000ea20000000a00 */
[----:B------:R-:W-:Y:S01]  /*0030*/  CS2R R4, SRZ ;  /* 0x0000000000047805 */ /* 0x000fe2000001ff00 */
[----:B------:R-:W-:Y:S01]  /*0040*/  ULDC.64 UR6, c[0x0][0x208] ;  /* 0x0000820000067ab9 */ /* 0x000fe20000000a00 */
[----:B------:R-:W3:Y:S05]  /*0050*/  S2R R7, SR_CTAID.X ;  /* 0x0000000000077919 */ /* 0x000eea0000002500 */
[----:B------:R-:W4:Y:S08]  /*0060*/  LDC.64 R10, c[0x0][0x230] ;  /* 0x00008c00ff0a7b82 */ /* 0x000f300000000a00 */
[----:B------:R-:W5:Y:S01]  /*0070*/  LDC.64 R12, c[0x0][0x238] ;  /* 0x00008e00ff0c7b82 */ /* 0x000f620000000a00 */
[----:B-1----:R-:W-:-:S02]  /*0080*/  SHF.R.U32.HI R2, RZ, 0x3, R6 ;  /* 0x00000003ff027819 */ /* 0x002fc40000011606 */
[----:B------:R-:W-:Y:S02]  /*0090*/  SHF.L.U32 R3, R6, 0x1, RZ ;  /* 0x0000000106037819 */ /* 0x000fe400000006ff */
[----:B---3--:R-:W-:Y:S02]  /*00a0*/  SHF.L.U32 R7, R7, 0x3, RZ ;  /* 0x0000000307077819 */ /* 0x008fe400000006ff */
[----:B------:R-:W-:Y:S02]  /*00b0*/  SGXT.U32 R2, R2, 0x3 ;  /* 0x000000030202781a */ /* 0x000fe40000000000 */
[----:B------:R-:W-:Y:S02]  /*00c0*/  LOP3.LUT R3, R3, 0xe, RZ, 0xc0, !PT ;  /* 0x0000000e03037812 */ /* 0x000fe400078ec0ff */
[----:B------:R-:W-:-:S04]  /*00d0*/  LOP3.LUT R0, R7, R2, RZ, 0xfc, !PT ;  /* 0x0000000207007212 */ /* 0x000fc800078efcff */
[C---:B------:R-:W-:Y:S02]  /*00e0*/  ISETP.GE.AND P1, PT, R0.reuse, 0x400, PT ;  /* 0x000004000000780c */ /* 0x040fe40003f26270 */
[----:B------:R-:W-:-:S05]  /*00f0*/  LEA R0, R0, R3, 0x4 ;  /* 0x0000000300007211 */ /* 0x000fca00078e20ff */
[----:B--2---:R-:W-:-:S06]  /*0100*/  IMAD.WIDE R8, R0, 0x4, R8 ;  /* 0x0000000400087825 */ /* 0x004fcc00078e0208 */
[----:B------:R-:W2:Y:S01]  /*0110*/  @!P1 LDG.E.64 R4, desc[UR6][R8.64] ;  /* 0x0000000608049981 */ /* 0x000ea2000c1e1b00 */
[----:B----4-:R-:W-:-:S04]  /*0120*/  IMAD.WIDE.U32 R10, R3, 0x4, R10 ;  /* 0x00000004030a7825 */ /* 0x010fc800078e000a */
[----:B-----5:R-:W-:Y:S02]  /*0130*/  IMAD.WIDE.U32 R12, R3, 0x4, R12 ;  /* 0x00000004030c7825 */ /* 0x020fe400078e000c */
[----:B------:R-:W3:Y:S04]  /*0140*/  LDG.E.EL.64 R10, desc[UR6][R10.64] ;  /* 0x000000060a0a7981 */ /* 0x000ee8000c2e1b00 */
[----:B------:R-:W3:Y:S01]  /*0150*/  LDG.E.EL.64 R12, desc[UR6][R12.64] ;  /* 0x000000060c0c7981 */ /* 0x000ee2000c2e1b00 */
[----:B------:R-:W1:Y:S01]  /*0160*/  S2UR UR5, SR_CgaCtaId ;  /* 0x00000000000579c3 */ /* 0x000e620000008800 */
[----:B------:R-:W-:Y:S02]  /*0170*/  UMOV UR4, 0x400 ;  /* 0x0000040000047882 */ /* 0x000fe40000000000 */
[----:B-1----:R-:W-:Y:S01]  /*0180*/  UPRMT UR4, UR5, 0x654, UR4 ;  /* 0x0000065405047896 */ /* 0x002fe20008000004 */
[----:B--2---:R-:W-:-:S02]  /*0190*/  SEL R4, R4, RZ, !P1 ;  /* 0x000000ff04047207 */ /* 0x004fc40004800000 */
[----:B------:R-:W-:-:S05]  /*01a0*/  SEL R14, R5, RZ, !P1 ;  /* 0x000000ff050e7207 */ /* 0x000fca0004800000 */
[----:B------:R-:W-:-:S05]  /*01b0*/  FADD R3, R4, R14 ;  /* 0x0000000e04037221 */ /* 0x000fca0000000000 */
[----:B------:R-:W-:-:S05]  /*01c0*/  FSEL R5, R3, RZ, !P1 ;  /* 0x000000ff03057208 */ /* 0x000fca0004800000 */
[----:B------:R-:W1:Y:S02]  /*01d0*/  SHFL.BFLY PT, R8, R5, 0x4, 0x1f ;  /* 0x0c801f0005087f89 */ /* 0x000e6400000e0000 */
[----:B-1----:R-:W-:-:S05]  /*01e0*/  FADD R8, R5, R8 ;  /* 0x0000000805087221 */ /* 0x002fca0000000000 */
[----:B------:R-:W1:Y:S02]  /*01f0*/  SHFL.BFLY PT, R3, R8, 0x2, 0x1f ;  /* 0x0c401f0008037f89 */ /* 0x000e6400000e0000 */
[----:B-1----:R-:W-:-:S05]  /*0200*/  FADD R9, R8, R3 ;  /* 0x0000000308097221 */ /* 0x002fca0000000000 */
[----:B------:R-:W1:Y:S02]  /*0210*/  SHFL.BFLY PT, R16, R9, 0x1, 0x1f ;  /* 0x0c201f0009107f89 */ /* 0x000e6400000e0000 */
[----:B-1----:R-:W-:Y:S01]  /*0220*/  FADD R3, R9, R16 ;  /* 0x0000001009037221 */ /* 0x002fe20000000000 */
[----:B------:R-:W-:-:S03]  /*0230*/  HFMA2.MMA R9, -RZ, RZ, 1.375, 0 ;  /* 0x3d800000ff097435 */ /* 0x000fc600000001ff */
[C---:B------:R-:W-:Y:S01]  /*0240*/  FFMA R15, R3.reuse, -0.0625, R14 ;  /* 0xbd800000030f7823 */ /* 0x040fe2000000000e */
[----:B------:R-:W-:-:S03]  /*0250*/  FFMA R14, R3, -0.0625, R4 ;  /* 0xbd800000030e7823 */ /* 0x000fc60000000004 */
[----:B------:R-:W-:-:S04]  /*0260*/  FMUL R17, R15, R15 ;  /* 0x0000000f0f117220 */ /* 0x000fc80000400000 */
[----:B------:R-:W-:-:S05]  /*0270*/  FFMA R17, R14, R14, R17 ;  /* 0x0000000e0e117223 */ /* 0x000fca0000000011 */
[----:B------:R-:W-:-:S05]  /*0280*/  FSEL R17, R17, RZ, !P1 ;  /* 0x000000ff11117208 */ /* 0x000fca0004800000 */
[----:B------:R-:W1:Y:S02]  /*0290*/  SHFL.BFLY PT, R4, R17, 0x4, 0x1f ;  /* 0x0c801f0011047f89 */ /* 0x000e6400000e0000 */
[----:B-1----:R-:W-:Y:S01]  /*02a0*/  FADD R5, R17, R4 ;  /* 0x0000000411057221 */ /* 0x002fe20000000000 */
[----:B------:R-:W-:-:S04]  /*02b0*/  HFMA2.MMA R17, -RZ, RZ, 0.958984375, -6.1690807342529296875e-05 ;  /* 0x3bac840bff117435 */ /* 0x000fc800000001ff */
[----:B------:R-:W1:Y:S02]  /*02c0*/  SHFL.BFLY PT, R4, R5, 0x2, 0x1f ;  /* 0x0c401f0005047f89 */ /* 0x000e6400000e0000 */
[----:B-1----:R-:W-:-:S05]  /*02d0*/  FADD R8, R5, R4 ;  /* 0x0000000405087221 */ /* 0x002fca0000000000 */
[----:B------:R-:W1:Y:S02]  /*02e0*/  SHFL.BFLY PT, R19, R8, 0x1, 0x1f ;  /* 0x0c201f0008137f89 */ /* 0x000e6400000e0000 */
[----:B-1----:R-:W-:Y:S01]  /*02f0*/  FADD R4, R8, R19 ;  /* 0x0000001308047221 */ /* 0x002fe20000000000 */
[----:B------:R-:W-:-:S03]  /*0300*/  MOV R19, 0xbd0c8162 ;  /* 0xbd0c816200137802 */ /* 0x000fc60000000f00 */
[----:B------:R-:W-:-:S04]  /*0310*/  FFMA R16, R4, R9, 9.9999999747524270788e-07 ;  /* 0x358637bd04107423 */ /* 0x000fc80000000009 */
[----:B------:R1:W2:Y:S02]  /*0320*/  MUFU.SQRT R18, R16 ;  /* 0x0000001000127308 */ /* 0x0002a40000002000 */
[----:B-1----:R-:W-:Y:S02]  /*0330*/  MOV R16, 0x3789ca3c ;  /* 0x3789ca3c00107802 */ /* 0x002fe40000000f00 */
[C---:B--2---:R-:W-:Y:S02]  /*0340*/  FSETP.GT.AND P0, PT, R18.reuse, 8.50705917302346158658e+37, PT ;  /* 0x7e8000001200780b */ /* 0x044fe40003f04000 */
[----:B------:R-:W-:-:S11]  /*0350*/  FSETP.GEU.AND P2, PT, R18, 1.175494350822287508e-38, PT ;  /* 0x008000001200780b */ /* 0x000fd60003f4e000 */
[----:B------:R-:W-:Y:S01]  /*0360*/  @P0 FMUL R18, R18, 0.25 ;  /* 0x3e80000012120820 */ /* 0x000fe20000400000 */
[----:B------:R-:W-:Y:S01]  /*0370*/  @P0 FMUL R15, R15, 0.25 ;  /* 0x3e8000000f0f0820 */ /* 0x000fe20000400000 */
[----:B------:R-:W-:Y:S01]  /*0380*/  @P0 FMUL R14, R14, 0.25 ;  /* 0x3e8000000e0e0820 */ /* 0x000fe20000400000 */
[----:B------:R-:W-:Y:S01]  /*0390*/  LOP3.LUT P0, RZ, R6, 0x38, RZ, 0xc0, !PT ;  /* 0x0000003806ff7812 */ /* 0x000fe2000780c0ff */
[----:B------:R-:W-:Y:S01]  /*03a0*/  @!P2 FMUL R18, R18, 16777216 ;  /* 0x4b8000001212a820 */ /* 0x000fe20000400000 */
[----:B------:R-:W-:Y:S01]  /*03b0*/  @!P2 FMUL R15, R15, 16777216 ;  /* 0x4b8000000f0fa820 */ /* 0x000fe20000400000 */
[----:B------:R-:W-:-:S04]  /*03c0*/  @!P2 FMUL R14, R14, 16777216 ;  /* 0x4b8000000e0ea820 */ /* 0x000fc80000400000 */
[----:B------:R-:W1:Y:S02]  /*03d0*/  MUFU.RCP R18, R18 ;  /* 0x0000001200127308 */ /* 0x000e640000001000 */
[C---:B-1----:R-:W-:Y:S01]  /*03e0*/  FMUL R8, R18.reuse, R15 ;  /* 0x0000000f12087220 */ /* 0x042fe20000400000 */
[----:B------:R-:W-:Y:S01]  /*03f0*/  FMUL R5, R18, R14 ;  /* 0x0000000e12057220 */ /* 0x000fe20000400000 */
[----:B------:R-:W-:Y:S02]  /*0400*/  HFMA2.MMA R15, -RZ, RZ, -0.74462890625, 604.5 ;  /* 0xb9f560b9ff0f7435 */ /* 0x000fe400000001ff */
[----:B---3--:R-:W-:Y:S01]  /*0410*/  FFMA R8, R11, R8, R13 ;  /* 0x000000080b087223 */ /* 0x008fe2000000000d */
[----:B------:R-:W-:Y:S01]  /*0420*/  FFMA R10, R10, R5, R12 ;  /* 0x000000050a0a7223 */ /* 0x000fe2000000000c */
[----:B------:R-:W-:Y:S01]  /*0430*/  MOV R13, 0x3789ca3c ;  /* 0x3789ca3c000d7802 */ /* 0x000fe20000000f00 */
[----:B------:R-:W-:Y:S01]  /*0440*/  HFMA2.MMA R18, -RZ, RZ, -0.74462890625, 604.5 ;  /* 0xb9f560b9ff127435 */ /* 0x000fe200000001ff */
[----:B------:R-:W-:Y:S01]  /*0450*/  FMUL R11, R8, 0.70710676908493041992 ;  /* 0x3f3504f3080b7820 */ /* 0x000fe20000400000 */
[----:B------:R-:W-:Y:S01]  /*0460*/  FMUL R12, R10, 0.70710676908493041992 ;  /* 0x3f3504f30a0c7820 */ /* 0x000fe20000400000 */
[----:B------:R-:W-:Y:S01]  /*0470*/  FMUL R8, R8, 0.5 ;  /* 0x3f00000008087820 */ /* 0x000fe20000400000 */
[----:B------:R-:W-:Y:S01]  /*0480*/  FMUL R10, R10, 0.5 ;  /* 0x3f0000000a0a7820 */ /* 0x000fe20000400000 */
[----:B------:R-:W-:Y:S01]  /*0490*/  FADD.FTZ R14, |R11|, -RZ ;  /* 0x800000ff0b0e7221 */ /* 0x000fe20000010200 */
[----:B------:R-:W-:-:S04]  /*04a0*/  FADD.FTZ R5, |R12|, -RZ ;  /* 0x800000ff0c057221 */ /* 0x000fc80000010200 */
[----:B------:R-:W-:Y:S02]  /*04b0*/  FSETP.GE.AND P3, PT, R14, 1.0029599666595458984, PT ;  /* 0x3f8060fe0e00780b */ /* 0x000fe40003f66000 */
[----:B------:R-:W-:-:S11]  /*04c0*/  FSETP.GE.AND P2, PT, R5, 1.0029599666595458984, PT ;  /* 0x3f8060fe0500780b */ /* 0x000fd60003f46000 */
[----:B------:R-:W-:Y:S01]  /*04d0*/  @!P3 MOV R13, 0x38b1e96a ;  /* 0x38b1e96a000db802 */ /* 0x000fe20000000f00 */
[----:B------:R-:W-:Y:S01]  /*04e0*/  @!P3 FMUL R14, R11, R11 ;  /* 0x0000000b0b0eb220 */ /* 0x000fe20000400000 */
[----:B------:R-:W-:Y:S01]  /*04f0*/  @!P3 MOV R15, 0xba574d20 ;  /* 0xba574d20000fb802 */ /* 0x000fe20000000f00 */
[----:B------:R-:W-:Y:S01]  /*0500*/  @!P2 FMUL R5, R12, R12 ;  /* 0x0000000c0c05a220 */ /* 0x000fe20000400000 */
[----:B------:R-:W-:Y:S02]  /*0510*/  @!P2 MOV R16, 0x38b1e96a ;  /* 0x38b1e96a0010a802 */ /* 0x000fe40000000f00 */
[----:B------:R-:W-:Y:S01]  /*0520*/  @!P2 MOV R18, 0xba574d20 ;  /* 0xba574d200012a802 */ /* 0x000fe20000000f00 */
[----:B------:R-:W-:Y:S01]  /*0530*/  FFMA.FTZ R20, R14, R13, R15 ;  /* 0x0000000d0e147223 */ /* 0x000fe2000001000f */
[----:B------:R-:W-:Y:S02]  /*0540*/  LEA R15, R2, UR4, 0x2 ;  /* 0x00000004020f7c11 */ /* 0x000fe4000f8e10ff */
[----:B------:R-:W-:Y:S01]  /*0550*/  LOP3.LUT R2, R6, 0x7, RZ, 0xc0, !PT ;  /* 0x0000000706027812 */ /* 0x000fe200078ec0ff */
[----:B------:R-:W-:Y:S01]  /*0560*/  FFMA.FTZ R13, R5, R16, R18 ;  /* 0x00000010050d7223 */ /* 0x000fe20000010012 */
[----:B------:R-:W-:Y:S01]  /*0570*/  HFMA2.MMA R16, -RZ, RZ, 0.958984375, -6.1690807342529296875e-05 ;  /* 0x3bac840bff107435 */ /* 0x000fe200000001ff */
[----:B------:R1:W-:Y:S01]  /*0580*/  STS [R15], R3 ;  /* 0x000000030f007388 */ /* 0x0003e20000000800 */
[----:B------:R-:W-:Y:S01]  /*0590*/  @!P3 MOV R17, 0x3baad5ea ;  /* 0x3baad5ea0011b802 */ /* 0x000fe20000000f00 */
[----:B------:R-:W-:Y:S01]  /*05a0*/  HFMA2.MMA R18, -RZ, RZ, -1.26171875, -2.110004425048828125e-05 ;  /* 0xbd0c8162ff127435 */ /* 0x000fe200000001ff */
[----:B------:R-:W-:Y:S01]  /*05b0*/  LEA R2, R2, UR4, 0x2 ;  /* 0x0000000402027c11 */ /* 0x000fe2000f8e10ff */
[----:B------:R-:W-:Y:S01]  /*05c0*/  ULDC.64 UR4, c[0x0][0x220] ;  /* 0x0000880000047ab9 */ /* 0x000fe20000000a00 */
[----:B------:R-:W-:Y:S01]  /*05d0*/  @!P2 MOV R16, 0x3baad5ea ;  /* 0x3baad5ea0010a802 */ /* 0x000fe20000000f00 */
[----:B------:R-:W-:Y:S01]  /*05e0*/  FFMA.FTZ R20, R20, R14, R17 ;  /* 0x0000000e14147223 */ /* 0x000fe20000010011 */
[----:B------:R-:W-:-:S02]  /*05f0*/  @!P3 MOV R19, 0xbcdc1be7 ;  /* 0xbcdc1be70013b802 */ /* 0x000fc40000000f00 */
[----:B------:R-:W-:Y:S01]  /*0600*/  @!P2 MOV R18, 0xbcdc1be7 ;  /* 0xbcdc1be70012a802 */ /* 0x000fe20000000f00 */
[-C--:B------:R-:W-:Y:S01]  /*0610*/  FFMA.FTZ R17, R13, R5.reuse, R16 ;  /* 0x000000050d117223 */ /* 0x080fe20000010010 */
[----:B------:R-:W-:Y:S01]  /*0620*/  BAR.SYNC.DEFER_BLOCKING 0x0 ;  /* 0x0000000000007b1d */ /* 0x000fe20000010000 */
[-C--:B------:R-:W-:Y:S01]  /*0630*/  FFMA.FTZ R22, R20, R14.reuse, R19 ;  /* 0x0000000e14167223 */ /* 0x080fe20000010013 */
[----:B------:R-:W-:Y:S01]  /*0640*/  HFMA2.MMA R20, -RZ, RZ, 1.52734375, -41152 ;  /* 0x3e1cf906ff147435 */ /* 0x000fe200000001ff */
[----:B------:R-:W-:Y:S01]  /*0650*/  MOV R19, 0x3e1cf906 ;  /* 0x3e1cf90600137802 */ /* 0x000fe20000000f00 */
[----:B-1----:R-:W-:Y:S01]  /*0660*/  HFMA2.MMA R3, -RZ, RZ, 1.853515625, -0.00091457366943359375 ;  /* 0x3f6a937eff037435 */ /* 0x002fe200000001ff */
[----:B------:R-:W-:Y:S01]  /*0670*/  @!P3 MOV R19, 0x3de718af ;  /* 0x3de718af0013b802 */ /* 0x000fe20000000f00 */
[----:B------:R-:W-:Y:S01]  /*0680*/  FFMA.FTZ R17, R17, R5, R18 ;  /* 0x0000000511117223 */ /* 0x000fe20000010012 */
[----:B------:R-:W-:Y:S02]  /*0690*/  MOV R18, 0x3f6a937e ;  /* 0x3f6a937e00127802 */ /* 0x000fe40000000f00 */
[----:B------:R-:W-:Y:S01]  /*06a0*/  @!P2 MOV R20, 0x3de718af ;  /* 0x3de718af0014a802 */ /* 0x000fe20000000f00 */
[----:B------:R-:W-:Y:S01]  /*06b0*/  FFMA.FTZ R22, R22, R14, R19 ;  /* 0x0000000e16167223 */ /* 0x000fe20000010013 */
[----:B------:R-:W-:-:S02]  /*06c0*/  @!P3 MOV R3, 0xbec093ac ;  /* 0xbec093ac0003b802 */ /* 0x000fc40000000f00 */
[----:B------:R-:W-:Y:S01]  /*06d0*/  @!P2 MOV R18, 0xbec093ac ;  /* 0xbec093ac0012a802 */ /* 0x000fe20000000f00 */
[----:B------:R-:W-:Y:S01]  /*06e0*/  FFMA.FTZ R17, R17, R5, R20 ;  /* 0x0000000511117223 */ /* 0x000fe20000010014 */
[----:B------:R-:W-:Y:S01]  /*06f0*/  LOP3.LUT R19, R7, 0x7, R6, 0xf8, !PT ;  /* 0x0000000707137812 */ /* 0x000fe200078ef806 */
[----:B------:R-:W-:Y:S01]  /*0700*/  FFMA.FTZ R22, R22, R14, R3 ;  /* 0x0000000e16167223 */ /* 0x000fe20000010003 */
[----:B------:R-:W-:Y:S01]  /*0710*/  FSEL R3, -R14, R11, P3 ;  /* 0x0000000b0e037208 */ /* 0x000fe20001800100 */
[----:B------:R-:W-:Y:S01]  /*0720*/  FFMA.FTZ R17, R17, R5, R18 ;  /* 0x0000000511117223 */ /* 0x000fe20000010012 */
[----:B------:R-:W-:Y:S02]  /*0730*/  ISETP.LT.AND P0, PT, R19, 0x400, !P0 ;  /* 0x000004001300780c */ /* 0x000fe40004701270 */
[----:B------:R-:W-:Y:S02]  /*0740*/  SHF.R.S32.HI R7, RZ, 0x1f, R0 ;  /* 0x0000001fff077819 */ /* 0x000fe40000011400 */
[C---:B------:R-:W-:Y:S01]  /*0750*/  LEA R6, P4, R0.reuse, UR4, 0x2 ;  /* 0x0000000400067c11 */ /* 0x040fe2000f8810ff */
[----:B------:R-:W1:Y:S03]  /*0760*/  LDS R13, [R2] ;  /* 0x00000000020d7984 */ /* 0x000e660000000800 */
[----:B------:R-:W-:Y:S01]  /*0770*/  LEA.HI.X R7, R0, UR5, R7, 0x2, P4 ;  /* 0x0000000500077c11 */ /* 0x000fe2000a0f1407 */
[----:B------:R-:W-:Y:S06]  /*0780*/  BAR.SYNC.DEFER_BLOCKING 0x0 ;  /* 0x0000000000007b1d */ /* 0x000fec0000010000 */
[----:B------:R2:W-:Y:S02]  /*0790*/  STS [R15], R4 ;  /* 0x000000040f007388 */ /* 0x0005e40000000800 */
[----:B------:R-:W-:Y:S01]  /*07a0*/  BAR.SYNC.DEFER_BLOCKING 0x0 ;  /* 0x0000000000007b1d */ /* 0x000fe20000010000 */
[----:B--2---:R-:W-:Y:S01]  /*07b0*/  HFMA2.MMA R15, -RZ, RZ, 1.78125, -136.25 ;  /* 0x3f20d842ff0f7435 */ /* 0x004fe200000001ff */
[----:B------:R-:W-:Y:S01]  /*07c0*/  FSEL R4, -R5, R12, P2 ;  /* 0x0000000c05047208 */ /* 0x000fe20001000100 */
[----:B-1----:R-:W-:-:S04]  /*07d0*/  FMUL R13, R13, 0.0625 ;  /* 0x3d8000000d0d7820 */ /* 0x002fc80000400000 */
[----:B------:R-:W-:-:S05]  /*07e0*/  @!P3 MOV R15, 0x3e0375d3 ;  /* 0x3e0375d3000fb802 */ /* 0x000fca0000000f00 */
[----:B------:R-:W-:-:S04]  /*07f0*/  FFMA.FTZ R14, R22, R14, R15 ;  /* 0x0000000e160e7223 */ /* 0x000fc8000001000f */
[----:B------:R-:W-:Y:S01]  /*0800*/  FFMA.FTZ R14, R14, R3, R3 ;  /* 0x000000030e0e7223 */ /* 0x000fe20000010003 */
[----:B------:R1:W2:Y:S03]  /*0810*/  LDS R16, [R2] ;  /* 0x0000000002107984 */ /* 0x0002a60000000800 */
[----:B------:R-:W3:Y:S01]  /*0820*/  @P3 MUFU.EX2 R18, R14 ;  /* 0x0000000e00123308 */ /* 0x000ee20000000800 */
[----:B-1----:R-:W-:-:S06]  /*0830*/  HFMA2.MMA R2, -RZ, RZ, 1.78125, -136.25 ;  /* 0x3f20d842ff027435 */ /* 0x002fcc00000001ff */
[----:B------:R-:W-:Y:S01]  /*0840*/  @!P2 MOV R2, 0x3e0375d3 ;  /* 0x3e0375d30002a802 */ /* 0x000fe20000000f00 */
[----:B---3--:R-:W-:-:S04]  /*0850*/  @P3 FADD R18, -R18, 1 ;  /* 0x3f80000012123421 */ /* 0x008fc80000000100 */
[----:B------:R-:W-:Y:S02]  /*0860*/  FFMA.FTZ R17, R17, R5, R2 ;  /* 0x0000000511117223 */ /* 0x000fe40000010002 */
[----:B------:R-:W1:Y:S01]  /*0870*/  LDC.64 R2, c[0x0][0x210] ;  /* 0x00008400ff027b82 */ /* 0x000e620000000a00 */
[----:B------:R-:W-:Y:S01]  /*0880*/  @P3 LOP3.LUT R14, R18, 0x80000000, R11, 0xf8, !PT ;  /* 0x80000000120e3812 */ /* 0x000fe200078ef80b */
[----:B------:R-:W-:-:S04]  /*0890*/  FFMA.FTZ R15, R17, R4, R4 ;  /* 0x00000004110f7223 */ /* 0x000fc80000010004 */
[----:B------:R-:W3:Y:S01]  /*08a0*/  @P2 MUFU.EX2 R17, R15 ;  /* 0x0000000f00112308 */ /* 0x000ee20000000800 */
[----:B------:R-:W-:Y:S01]  /*08b0*/  FADD R11, R14, 1 ;  /* 0x3f8000000e0b7421 */ /* 0x000fe20000000000 */
[----:B------:R-:W4:Y:S03]  /*08c0*/  LDC.64 R4, c[0x0][0x218] ;  /* 0x00008600ff047b82 */ /* 0x000f260000000a00 */
[----:B------:R-:W-:Y:S01]  /*08d0*/  FMUL R11, R8, R11 ;  /* 0x0000000b080b7220 */ /* 0x000fe20000400000 */
[----:B--2---:R-:W-:Y:S01]  /*08e0*/  FFMA R9, R16, R9, 9.9999999747524270788e-07 ;  /* 0x358637bd10097423 */ /* 0x004fe20000000009 */
[----:B---3--:R-:W-:Y:S01]  /*08f0*/  @P2 FADD R17, -R17, 1 ;  /* 0x3f80000011112421 */ /* 0x008fe20000000100 */
[----:B-1----:R-:W-:Y:S02]  /*0900*/  IMAD.WIDE R2, R19, 0x4, R2 ;  /* 0x0000000413027825 */ /* 0x002fe400078e0202 */
[----:B------:R-:W-:Y:S02]  /*0910*/  BAR.SYNC.DEFER_BLOCKING 0x0 ;  /* 0x0000000000007b1d */ /* 0x000fe40000010000 */
[----:B------:R-:W-:-:S04]  /*0920*/  @P2 LOP3.LUT R15, R17, 0x80000000, R12, 0xf8, !PT ;  /* 0x80000000110f2812 */ /* 0x000fc800078ef80c */
[----:B------:R-:W1:Y:S01]  /*0930*/  MUFU.SQRT R9, R9 ;  /* 0x0000000900097308 */ /* 0x000e620000002000 */
[----:B----4-:R-:W-:-:S04]  /*0940*/  IMAD.WIDE R4, R19, 0x4, R4 ;  /* 0x0000000413047825 */ /* 0x010fc800078e0204 */
[----:B------:R-:W-:-:S04]  /*0950*/  FADD R15, R15, 1 ;  /* 0x3f8000000f0f7421 */ /* 0x000fc80000000000 */
[----:B------:R-:W-:Y:S01]  /*0960*/  FMUL R10, R10, R15 ;  /* 0x0000000f0a0a7220 */ /* 0x000fe20000400000 */
[----:B------:R2:W-:Y:S01]  /*0970*/  @P0 STG.E desc[UR6][R2.64], R13 ;  /* 0x0000000d02000986 */ /* 0x0005e2000c101906 */
[----:B------:R-:W-:Y:S06]  /*0980*/  BAR.SYNC.DEFER_BLOCKING 0x0 ;  /* 0x0000000000007b1d */ /* 0x000fec0000010000 */
[----:B-1----:R2:W-:Y:S01]  /*0990*/  @P0 STG.E desc[UR6][R4.64], R9 ;  /* 0x0000000904000986 */ /* 0x0025e2000c101906 */
[----:B------:R-:W-:Y:S05]  /*09a0*/  @P1 EXIT ;  /* 0x000000000000194d */ /* 0x000fea0003800000 */
[----:B------:R-:W-:Y:S01]  /*09b0*/  STG.E.64 desc[UR6][R6.64], R10 ;  /* 0x0000000a06007986 */ /* 0x000fe2000c101b06 */
[----:B------:R-:W-:Y:S05]  /*09c0*/  EXIT ;  /* 0x000000000000794d */ /* 0x000fea0003800000 */
.L_x_0:
[----:B------:R-:W-:-:S00]  /*09d0*/  BRA `(.L_x_0) ;  /* 0xfffffffc00fc7947 */ /* 0x000fc0000383ffff */
[----:B------:R-:W-:-:S00]  /*09e0*/  NOP ;  /* 0x0000000000007918 */ /* 0x000fc00000000000 */
        /* <DEDUP_REMOVED lines=9> */
.L_x_1:


//--------------------- .nv.global.init           --------------------------
	.section	.nv.global.init,"aw",@progbits
.nv.global.init:
	.type		_$_str,@object
	.size		_$_str,(_$_str_$_2 - _$_str)
_$_str:
        /*0000*/ 	.byte	0x5f, 0x5f, 0x43, 0x55, 0x44, 0x41, 0x5f, 0x46, 0x54, 0x5a, 0x00
	.type		_$_str_$_2,@object
	.size		_$_str_$_2,(.L_1 - _$_str_$_2)
_$_str_$_2:
        /*000b*/ 	.byte	0x5f, 0x5f, 0x43, 0x55, 0x44, 0x41, 0x5f, 0x50, 0x52, 0x45, 0x43, 0x5f, 0x53, 0x51, 0x52, 0x54
        /*001b*/ 	.byte	0x00
.L_1:


//--------------------- .nv.shared.triton_per_fused_add_div_gelu_mean_mul_pow_sqrt_sub_2 --------------------------
	.section	.nv.shared.triton_per_fused_add_div_gelu_mean_mul_pow_sqrt_sub_2,"aw",@nobits
	.sectionflags	@""
	.align	16
	.zero		1024


//--------------------- .nv.constant0.triton_per_fused_add_div_gelu_mean_mul_pow_sqrt_sub_2 --------------------------
	.section	.nv.constant0.triton_per_fused_add_div_gelu_mean_mul_pow_sqrt_sub_2,"a",@progbits
	.sectionflags	@""
	.align	4
.nv.constant0.triton_per_fused_add_div_gelu_mean_mul_pow_sqrt_sub_2:
	.zero		584
